	.headerflags	@"EF_CUDA_TEXMODE_UNIFIED EF_CUDA_64BIT_ADDRESS EF_CUDA_ACCELERATORS EF_CUDA_SM90 EF_CUDA_VIRTUAL_SM(EF_CUDA_SM90)"
	.elftype	@"ET_EXEC"


//--------------------- .nv.info                  --------------------------
	.section	.nv.info,"",@"SHT_CUDA_INFO"
	.align	4


	//----- nvinfo : EIATTR_REGCOUNT
	.align		4
        /*0000*/ 	.byte	0x04, 0x2f
        /*0002*/ 	.short	(.L_2 - .L_1)
	.align		4
.L_1:
        /*0004*/ 	.word	index@(triton_poi_fused_native_group_norm_relu_32)
        /*0008*/ 	.word	0x00000024


	//----- nvinfo : EIATTR_MIN_STACK_SIZE
	.align		4
.L_2:
        /*000c*/ 	.byte	0x04, 0x12
        /*000e*/ 	.short	(.L_4 - .L_3)
	.align		4
.L_3:
        /*0010*/ 	.word	index@(triton_poi_fused_native_group_norm_relu_32)
        /*0014*/ 	.word	0x00000000


	//----- nvinfo : EIATTR_FRAME_SIZE
	.align		4
.L_4:
        /*0018*/ 	.byte	0x04, 0x11
        /*001a*/ 	.short	(.L_6 - .L_5)
	.align		4
.L_5:
        /*001c*/ 	.word	index@(triton_poi_fused_native_group_norm_relu_32)
        /*0020*/ 	.word	0x00000000


	//----- nvinfo : EIATTR_MIN_STACK_SIZE
	.align		4
.L_6:
        /*0024*/ 	.byte	0x04, 0x12
        /*0026*/ 	.short	(.L_8 - .L_7)
	.align		4
.L_7:
        /*0028*/ 	.word	index@(triton_poi_fused_native_group_norm_relu_32)
        /*002c*/ 	.word	0x00000000
.L_8:


//--------------------- .nv.info.triton_poi_fused_native_group_norm_relu_32 --------------------------
	.section	.nv.info.triton_poi_fused_native_group_norm_relu_32,"",@"SHT_CUDA_INFO"
	.sectionflags	@""
	.align	4


	//----- nvinfo : EIATTR_CUDA_API_VERSION
	.align		4
        /*0000*/ 	.byte	0x04, 0x37
        /*0002*/ 	.short	(.L_10 - .L_9)
.L_9:
        /*0004*/ 	.word	0x0000007c


	//----- nvinfo : EIATTR_KPARAM_INFO
	.align		4
.L_10:
        /*0008*/ 	.byte	0x04, 0x17
        /*000a*/ 	.short	(.L_12 - .L_11)
.L_11:
        /*000c*/ 	.word	0x00000000
        /*0010*/ 	.short	0x0006
        /*0012*/ 	.short	0x0030
        /*0014*/ 	.byte	0x00, 0xf0, 0x11, 0x00


	//----- nvinfo : EIATTR_KPARAM_INFO
	.align		4
.L_12:
        /*0018*/ 	.byte	0x04, 0x17
        /*001a*/ 	.short	(.L_14 - .L_13)
.L_13:
        /*001c*/ 	.word	0x00000000
        /*0020*/ 	.short	0x0005
        /*0022*/ 	.short	0x0028
        /*0024*/ 	.byte	0x00, 0xf4, 0x21, 0x00


	//----- nvinfo : EIATTR_KPARAM_INFO
	.align		4
.L_14:
        /*0028*/ 	.byte	0x04, 0x17
        /*002a*/ 	.short	(.L_16 - .L_15)
.L_15:
        /*002c*/ 	.word	0x00000000
        /*0030*/ 	.short	0x0004
        /*0032*/ 	.short	0x0020
        /*0034*/ 	.byte	0x00, 0xf4, 0x21, 0x00


	//----- nvinfo : EIATTR_KPARAM_INFO
	.align		4
.L_16:
        /*0038*/ 	.byte	0x04, 0x17
        /*003a*/ 	.short	(.L_18 - .L_17)
.L_17:
        /*003c*/ 	.word	0x00000000
        /*0040*/ 	.short	0x0003
        /*0042*/ 	.short	0x0018
        /*0044*/ 	.byte	0x00, 0xf4, 0x21, 0x00


	//----- nvinfo : EIATTR_KPARAM_INFO
	.align		4
.L_18:
        /*0048*/ 	.byte	0x04, 0x17
        /*004a*/ 	.short	(.L_20 - .L_19)
.L_19:
        /*004c*/ 	.word	0x00000000
        /*0050*/ 	.short	0x0002
        /*0052*/ 	.short	0x0010
        /*0054*/ 	.byte	0x00, 0xf4, 0x21, 0x00


	//----- nvinfo : EIATTR_KPARAM_INFO
	.align		4
.L_20:
        /*0058*/ 	.byte	0x04, 0x17
        /*005a*/ 	.short	(.L_22 - .L_21)
.L_21:
        /*005c*/ 	.word	0x00000000
        /*0060*/ 	.short	0x0001
        /*0062*/ 	.short	0x0008
        /*0064*/ 	.byte	0x00, 0xf4, 0x21, 0x00


	//----- nvinfo : EIATTR_KPARAM_INFO
	.align		4
.L_22:
        /*0068*/ 	.byte	0x04, 0x17
        /*006a*/ 	.short	(.L_24 - .L_23)
.L_23:
        /*006c*/ 	.word	0x00000000
        /*0070*/ 	.short	0x0000
        /*0072*/ 	.short	0x0000
        /*0074*/ 	.byte	0x00, 0xf4, 0x21, 0x00


	//----- nvinfo : EIATTR_SPARSE_MMA_MASK
	.align		4
.L_24:
        /*0078*/ 	.byte	0x03, 0x50
        /*007a*/ 	.short	0x0000


	//----- nvinfo : EIATTR_MAXREG_COUNT
	.align		4
        /*007c*/ 	.byte	0x03, 0x1b
        /*007e*/ 	.short	0x00ff


	//----- nvinfo : EIATTR_EXIT_INSTR_OFFSETS
	.align		4
        /*0080*/ 	.byte	0x04, 0x1c
        /*0082*/ 	.short	(.L_26 - .L_25)


	//   ....[0]....
.L_25:
        /*0084*/ 	.word	0x00000a90


	//----- nvinfo : EIATTR_REQNTID
	.align		4
.L_26:
        /*0088*/ 	.byte	0x04, 0x10
        /*008a*/ 	.short	(.L_28 - .L_27)
.L_27:
        /*008c*/ 	.word	0x00000080
        /*0090*/ 	.word	0x00000001
        /*0094*/ 	.word	0x00000001


	//----- nvinfo : EIATTR_CBANK_PARAM_SIZE
	.align		4
.L_28:
        /*0098*/ 	.byte	0x03, 0x19
        /*009a*/ 	.short	0x0034


	//----- nvinfo : EIATTR_PARAM_CBANK
	.align		4
        /*009c*/ 	.byte	0x04, 0x0a
        /*009e*/ 	.short	(.L_30 - .L_29)
	.align		4
.L_29:
        /*00a0*/ 	.word	index@(.nv.constant0.triton_poi_fused_native_group_norm_relu_32)
        /*00a4*/ 	.short	0x0210
        /*00a6*/ 	.short	0x0034


	//----- nvinfo : EIATTR_SW_WAR
	.align		4
.L_30:
        /*00a8*/ 	.byte	0x04, 0x36
        /*00aa*/ 	.short	(.L_32 - .L_31)
.L_31:
        /*00ac*/ 	.word	0x00000008
.L_32:


//--------------------- .nv.callgraph             --------------------------
	.section	.nv.callgraph,"",@"SHT_CUDA_CALLGRAPH"
	.align	4
	.sectionentsize	8
	.align		4
        /*0000*/ 	.word	0x00000000
	.align		4
        /*0004*/ 	.word	0xffffffff
	.align		4
        /*0008*/ 	.word	0x00000000
	.align		4
        /*000c*/ 	.word	0xfffffffe
	.align		4
        /*0010*/ 	.word	0x00000000
	.align		4
        /*0014*/ 	.word	0xfffffffd
	.align		4
        /*0018*/ 	.word	0x00000000
	.align		4
        /*001c*/ 	.word	0xfffffffc


//--------------------- .nv.constant4             --------------------------
	.section	.nv.constant4,"a",@progbits
	.align	8
	.align		8
.nv.constant4:
        /*0000*/ 	.dword	_$_str


//--------------------- .text.triton_poi_fused_native_group_norm_relu_32 --------------------------
	.section	.text.triton_poi_fused_native_group_norm_relu_32,"ax",@progbits
	.align	128
        .global         triton_poi_fused_native_group_norm_relu_32
        .type           triton_poi_fused_native_group_norm_relu_32,@function
        .size           triton_poi_fused_native_group_norm_relu_32,(.L_x_1 - triton_poi_fused_native_group_norm_relu_32)
        .other          triton_poi_fused_native_group_norm_relu_32,@"STO_CUDA_ENTRY STV_DEFAULT"
triton_poi_fused_native_group_norm_relu_32:
.text.triton_poi_fused_native_group_norm_relu_32:
[----:B------:R-:W-:Y:S01]  /*0000*/  LDC R1, c[0x0][0x28] ;  /* 0x00000a00ff017b82 */ /* 0x000fe20000000800 */
[----:B------:R-:W1:Y:S01]  /*0010*/  S2R R0, SR_TID.X ;  /* 0x0000000000007919 */ /* 0x000e620000002100 */
[----:B------:R-:W-:Y:S01]  /*0020*/  ULDC.64 UR4, c[0x0][0x208] ;  /* 0x0000820000047ab9 */ /* 0x000fe20000000a00 */
[----:B------:R-:W2:Y:S01]  /*0030*/  S2R R3, SR_CTAID.X ;  /* 0x0000000000037919 */ /* 0x000ea20000002500 */
[----:B-1----:R-:W-:Y:S01]  /*0040*/  IMAD.SHL.U32 R0, R0, 0x4, RZ ;  /* 0x0000000400007824 */ /* 0x002fe200078e00ff */
[----:B--2---:R-:W-:-:S04]  /*0050*/  SHF.R.S32.HI R25, RZ, 0x15, R3 ;  /* 0x00000015ff197819 */ /* 0x004fc80000011403 */
[----:B------:R-:W-:Y:S02]  /*0060*/  LOP3.LUT R0, R0, 0x1fc, RZ, 0xc0, !PT ;  /* 0x000001fc00007812 */ /* 0x000fe400078ec0ff */
[----:B------:R-:W-:-:S03]  /*0070*/  SGXT R25, R25, 0x1 ;  /* 0x000000011919781a */ /* 0x000fc60000000200 */
[----:B------:R-:W-:-:S04]  /*0080*/  IMAD R0, R3, 0x400, R0 ;  /* 0x0000040003007824 */ /* 0x000fc800078e0200 */
[----:B------:R-:W-:Y:S01]  /*0090*/  VIADD R4, R0, 0x2 ;  /* 0x0000000200047836 */ /* 0x000fe20000000000 */
[----:B------:R-:W-:Y:S02]  /*00a0*/  IADD3 R2, R0, 0x1, RZ ;  /* 0x0000000100027810 */ /* 0x000fe40007ffe0ff */
[C---:B------:R-:W-:Y:S02]  /*00b0*/  LEA.HI R3, R25.reuse, R0, RZ, 0x9 ;  /* 0x0000000019037211 */ /* 0x040fe400078f48ff */
[C---:B------:R-:W-:Y:S02]  /*00c0*/  LEA.HI R5, R25.reuse, R2, RZ, 0x9 ;  /* 0x0000000219057211 */ /* 0x040fe400078f48ff */
[----:B------:R-:W-:Y:S02]  /*00d0*/  LEA.HI R6, R25, R4, RZ, 0x9 ;  /* 0x0000000419067211 */ /* 0x000fe400078f48ff */
[----:B------:R-:W-:Y:S02]  /*00e0*/  LOP3.LUT R3, R3, 0xfffffe00, RZ, 0xc0, !PT ;  /* 0xfffffe0003037812 */ /* 0x000fe400078ec0ff */
[----:B------:R-:W-:-:S02]  /*00f0*/  LOP3.LUT R5, R5, 0xfe00, RZ, 0xc0, !PT ;  /* 0x0000fe0005057812 */ /* 0x000fc400078ec0ff */
[----:B------:R-:W-:Y:S01]  /*0100*/  LOP3.LUT R7, R6, 0xfe00, RZ, 0xc0, !PT ;  /* 0x0000fe0006077812 */ /* 0x000fe200078ec0ff */
[----:B------:R-:W-:Y:S01]  /*0110*/  IMAD.IADD R12, R0, 0x1, -R3 ;  /* 0x00000001000c7824 */ /* 0x000fe200078e0a03 */
[----:B------:R-:W-:Y:S02]  /*0120*/  IADD3 R5, R2, -R5, RZ ;  /* 0x8000000502057210 */ /* 0x000fe40007ffe0ff */
[----:B------:R-:W-:Y:S01]  /*0130*/  LEA.HI R18, R25, R0, RZ, 0xf ;  /* 0x0000000019127211 */ /* 0x000fe200078f78ff */
[----:B------:R-:W-:Y:S01]  /*0140*/  IMAD.IADD R7, R4, 0x1, -R7 ;  /* 0x0000000104077824 */ /* 0x000fe200078e0a07 */
[----:B------:R-:W-:Y:S02]  /*0150*/  PRMT R2, R12, 0x9910, RZ ;  /* 0x000099100c027816 */ /* 0x000fe400000000ff */
[----:B------:R-:W-:Y:S02]  /*0160*/  PRMT R3, R5, 0x9910, RZ ;  /* 0x0000991005037816 */ /* 0x000fe400000000ff */
[----:B------:R-:W-:-:S02]  /*0170*/  PRMT R4, R7, 0x9910, RZ ;  /* 0x0000991007047816 */ /* 0x000fc400000000ff */
[----:B------:R-:W-:Y:S02]  /*0180*/  SHF.R.S32.HI R2, RZ, 0xf, R2 ;  /* 0x0000000fff027819 */ /* 0x000fe40000011402 */
[----:B------:R-:W-:Y:S02]  /*0190*/  SHF.R.S32.HI R3, RZ, 0xf, R3 ;  /* 0x0000000fff037819 */ /* 0x000fe40000011403 */
[----:B------:R-:W-:Y:S02]  /*01a0*/  SHF.R.S32.HI R4, RZ, 0xf, R4 ;  /* 0x0000000fff047819 */ /* 0x000fe40000011404 */
[----:B------:R-:W-:Y:S02]  /*01b0*/  LOP3.LUT R9, R2, 0xffff, RZ, 0xc0, !PT ;  /* 0x0000ffff02097812 */ /* 0x000fe400078ec0ff */
[----:B------:R-:W-:Y:S02]  /*01c0*/  LOP3.LUT R2, R3, 0xffff, RZ, 0xc0, !PT ;  /* 0x0000ffff03027812 */ /* 0x000fe400078ec0ff */
[----:B------:R-:W-:-:S02]  /*01d0*/  LOP3.LUT R8, R4, 0xffff, RZ, 0xc0, !PT ;  /* 0x0000ffff04087812 */ /* 0x000fc400078ec0ff */
[----:B------:R-:W-:Y:S02]  /*01e0*/  LEA.HI R5, R2, R5, RZ, 0x15 ;  /* 0x0000000502057211 */ /* 0x000fe400078fa8ff */
[----:B------:R-:W-:Y:S01]  /*01f0*/  LEA.HI R8, R8, R7, RZ, 0x15 ;  /* 0x0000000708087211 */ /* 0x000fe200078fa8ff */
[----:B------:R-:W1:Y:S01]  /*0200*/  LDC.64 R2, c[0x0][0x218] ;  /* 0x00008600ff027b82 */ /* 0x000e620000000a00 */
[----:B------:R-:W-:Y:S02]  /*0210*/  LEA.HI R4, R9, R12, RZ, 0x15 ;  /* 0x0000000c09047211 */ /* 0x000fe400078fa8ff */
[----:B------:R-:W-:Y:S02]  /*0220*/  PRMT R5, R5, 0x9910, RZ ;  /* 0x0000991005057816 */ /* 0x000fe400000000ff */
[----:B------:R-:W-:Y:S02]  /*0230*/  PRMT R4, R4, 0x9910, RZ ;  /* 0x0000991004047816 */ /* 0x000fe400000000ff */
[----:B------:R-:W-:Y:S01]  /*0240*/  SHF.R.S32.HI R5, RZ, 0x5, R5 ;  /* 0x00000005ff057819 */ /* 0x000fe20000011405 */
[----:B------:R-:W2:Y:S01]  /*0250*/  LDC.64 R6, c[0x0][0x210] ;  /* 0x00008400ff067b82 */ /* 0x000ea20000000a00 */
[----:B------:R-:W-:-:S02]  /*0260*/  SHF.R.S32.HI R4, RZ, 0x5, R4 ;  /* 0x00000005ff047819 */ /* 0x000fc40000011404 */
[----:B------:R-:W-:Y:S02]  /*0270*/  SHF.R.S32.HI R14, RZ, 0xf, R18 ;  /* 0x0000000fff0e7819 */ /* 0x000fe40000011412 */
[----:B------:R-:W-:Y:S02]  /*0280*/  PRMT R29, R4, 0x9910, RZ ;  /* 0x00009910041d7816 */ /* 0x000fe400000000ff */
[----:B------:R-:W-:Y:S02]  /*0290*/  PRMT R24, R5, 0x9910, RZ ;  /* 0x0000991005187816 */ /* 0x000fe400000000ff */
[----:B------:R-:W-:Y:S01]  /*02a0*/  PRMT R8, R8, 0x9910, RZ ;  /* 0x0000991008087816 */ /* 0x000fe200000000ff */
[C---:B------:R-:W-:Y:S01]  /*02b0*/  IMAD R19, R14.reuse, 0x10, R29 ;  /* 0x000000100e137824 */ /* 0x040fe200078e021d */
[----:B------:R-:W-:Y:S02]  /*02c0*/  LEA R27, R14, R24, 0x4 ;  /* 0x000000180e1b7211 */ /* 0x000fe400078e20ff */
[----:B------:R-:W-:Y:S01]  /*02d0*/  SHF.R.S32.HI R8, RZ, 0x5, R8 ;  /* 0x00000005ff087819 */ /* 0x000fe20000011408 */
[----:B-1----:R-:W-:-:S03]  /*02e0*/  IMAD.WIDE R20, R19, 0x4, R2 ;  /* 0x0000000413147825 */ /* 0x002fc600078e0202 */
[----:B------:R-:W-:Y:S01]  /*02f0*/  PRMT R13, R8, 0x9910, RZ ;  /* 0x00009910080d7816 */ /* 0x000fe200000000ff */
[----:B------:R-:W-:Y:S02]  /*0300*/  IMAD.WIDE R22, R27, 0x4, R2 ;  /* 0x000000041b167825 */ /* 0x000fe400078e0202 */
[----:B------:R-:W3:Y:S02]  /*0310*/  LDG.E.EL R21, desc[UR4][R20.64] ;  /* 0x0000000414157981 */ /* 0x000ee4000c2e1900 */
[----:B--2---:R-:W-:Y:S02]  /*0320*/  IMAD.WIDE R6, R0, 0x4, R6 ;  /* 0x0000000400067825 */ /* 0x004fe400078e0206 */
[----:B------:R-:W2:Y:S01]  /*0330*/  LDG.E.EL R16, desc[UR4][R22.64] ;  /* 0x0000000416107981 */ /* 0x000ea2000c2e1900 */
[----:B------:R-:W-:Y:S01]  /*0340*/  IADD3 R26, R0, 0x3, RZ ;  /* 0x00000003001a7810 */ /* 0x000fe20007ffe0ff */
[----:B------:R-:W-:Y:S02]  /*0350*/  IMAD R15, R14, 0x10, R13 ;  /* 0x000000100e0f7824 */ /* 0x000fe400078e020d */
[----:B------:R-:W3:Y:S01]  /*0360*/  LDG.E.128 R8, desc[UR4][R6.64] ;  /* 0x0000000406087981 */ /* 0x000ee2000c1e1d00 */
[----:B------:R-:W-:Y:S01]  /*0370*/  LEA.HI R25, R25, R26, RZ, 0x9 ;  /* 0x0000001a19197211 */ /* 0x000fe200078f48ff */
[----:B------:R-:W-:-:S03]  /*0380*/  IMAD.WIDE R4, R15, 0x4, R2 ;  /* 0x000000040f047825 */ /* 0x000fc600078e0202 */
[----:B------:R-:W-:Y:S02]  /*0390*/  LOP3.LUT R25, R25, 0xfe00, RZ, 0xc0, !PT ;  /* 0x0000fe0019197812 */ /* 0x000fe400078ec0ff */
[----:B------:R1:W4:Y:S03]  /*03a0*/  LDG.E.EL R17, desc[UR4][R4.64] ;  /* 0x0000000404117981 */ /* 0x000326000c2e1900 */
[----:B------:R-:W-:-:S05]  /*03b0*/  IMAD.IADD R25, R26, 0x1, -R25 ;  /* 0x000000011a197824 */ /* 0x000fca00078e0a19 */
[----:B------:R-:W-:-:S04]  /*03c0*/  PRMT R26, R25, 0x9910, RZ ;  /* 0x00009910191a7816 */ /* 0x000fc800000000ff */
[----:B------:R-:W-:-:S04]  /*03d0*/  SHF.R.S32.HI R26, RZ, 0xf, R26 ;  /* 0x0000000fff1a7819 */ /* 0x000fc8000001141a */
[----:B------:R-:W-:Y:S02]  /*03e0*/  LOP3.LUT R26, R26, 0xffff, RZ, 0xc0, !PT ;  /* 0x0000ffff1a1a7812 */ /* 0x000fe400078ec0ff */
[----:B-1----:R-:W-:Y:S02]  /*03f0*/  IADD3 R4, R18, 0x200, RZ ;  /* 0x0000020012047810 */ /* 0x002fe40007ffe0ff */
[----:B------:R-:W-:Y:S02]  /*0400*/  LEA.HI R25, R26, R25, RZ, 0x15 ;  /* 0x000000191a197211 */ /* 0x000fe400078fa8ff */
[----:B------:R-:W-:Y:S02]  /*0410*/  SHF.R.S32.HI R4, RZ, 0xf, R4 ;  /* 0x0000000fff047819 */ /* 0x000fe40000011404 */
[----:B------:R-:W-:-:S03]  /*0420*/  PRMT R5, R25, 0x9910, RZ ;  /* 0x0000991019057816 */ /* 0x000fc600000000ff */
[C---:B------:R-:W-:Y:S01]  /*0430*/  IMAD R24, R4.reuse, 0x10, R24 ;  /* 0x0000001004187824 */ /* 0x040fe200078e0218 */
[----:B------:R-:W-:Y:S01]  /*0440*/  SHF.R.S32.HI R5, RZ, 0x5, R5 ;  /* 0x00000005ff057819 */ /* 0x000fe20000011405 */
[C---:B------:R-:W-:Y:S01]  /*0450*/  IMAD R23, R4.reuse, 0x10, R29 ;  /* 0x0000001004177824 */ /* 0x040fe200078e021d */
[----:B------:R-:W-:Y:S01]  /*0460*/  LEA R22, R4, R13, 0x4 ;  /* 0x0000000d04167211 */ /* 0x000fe200078e20ff */
[----:B------:R-:W-:Y:S01]  /*0470*/  IMAD.WIDE R28, R24, 0x4, R2 ;  /* 0x00000004181c7825 */ /* 0x000fe200078e0202 */
[----:B------:R-:W-:-:S04]  /*0480*/  PRMT R25, R5, 0x9910, RZ ;  /* 0x0000991005197816 */ /* 0x000fc800000000ff */
[----:B------:R-:W-:Y:S02]  /*0490*/  LEA R5, R14, R25, 0x4 ;  /* 0x000000190e057211 */ /* 0x000fe400078e20ff */
[----:B------:R1:W5:Y:S02]  /*04a0*/  LDG.E.EL R14, desc[UR4][R28.64] ;  /* 0x000000041c0e7981 */ /* 0x000364000c2e1900 */
[----:B-1----:R-:W-:-:S05]  /*04b0*/  IMAD.WIDE R28, R22, 0x4, R2 ;  /* 0x00000004161c7825 */ /* 0x002fca00078e0202 */
[----:B------:R1:W4:Y:S02]  /*04c0*/  LDG.E.EL R13, desc[UR4][R28.64] ;  /* 0x000000041c0d7981 */ /* 0x000324000c2e1900 */
[----:B-1----:R-:W1:Y:S01]  /*04d0*/  LDC.64 R28, c[0x0][0x220] ;  /* 0x00008800ff1c7b82 */ /* 0x002e620000000a00 */
[----:B------:R-:W-:Y:S02]  /*04e0*/  IMAD R25, R4, 0x10, R25 ;  /* 0x0000001004197824 */ /* 0x000fe400078e0219 */
[----:B------:R-:W-:-:S04]  /*04f0*/  IMAD.WIDE R32, R23, 0x4, R2 ;  /* 0x0000000417207825 */ /* 0x000fc800078e0202 */
[--C-:B------:R-:W-:Y:S01]  /*0500*/  IMAD.WIDE R30, R5, 0x4, R2.reuse ;  /* 0x00000004051e7825 */ /* 0x100fe200078e0202 */
[----:B------:R-:W5:Y:S03]  /*0510*/  LDG.E.EL R20, desc[UR4][R32.64] ;  /* 0x0000000420147981 */ /* 0x000f66000c2e1900 */
[----:B------:R-:W-:Y:S01]  /*0520*/  IMAD.WIDE R2, R25, 0x4, R2 ;  /* 0x0000000419027825 */ /* 0x000fe200078e0202 */
[----:B------:R-:W5:Y:S05]  /*0530*/  LDG.E.EL R18, desc[UR4][R30.64] ;  /* 0x000000041e127981 */ /* 0x000f6a000c2e1900 */
[----:B------:R3:W5:Y:S01]  /*0540*/  LDG.E.EL R2, desc[UR4][R2.64] ;  /* 0x0000000402027981 */ /* 0x000762000c2e1900 */
[----:B-1----:R-:W-:-:S04]  /*0550*/  IMAD.WIDE R26, R27, 0x4, R28 ;  /* 0x000000041b1a7825 */ /* 0x002fc800078e021c */
[----:B------:R-:W-:-:S04]  /*0560*/  IMAD.WIDE R4, R5, 0x4, R28 ;  /* 0x0000000405047825 */ /* 0x000fc800078e021c */
[----:B---3--:R-:W-:Y:S01]  /*0570*/  FADD R3, R8, -R21 ;  /* 0x8000001508037221 */ /* 0x008fe20000000000 */
[----:B--2---:R-:W-:Y:S01]  /*0580*/  FADD R16, R9, -R16 ;  /* 0x8000001009107221 */ /* 0x004fe20000000000 */
[--C-:B------:R-:W-:Y:S01]  /*0590*/  IMAD.WIDE R8, R19, 0x4, R28.reuse ;  /* 0x0000000413087825 */ /* 0x100fe200078e021c */
[----:B------:R-:W2:Y:S04]  /*05a0*/  LDG.E.EL R21, desc[UR4][R26.64] ;  /* 0x000000041a157981 */ /* 0x000ea8000c2e1900 */
[----:B------:R1:W3:Y:S02]  /*05b0*/  LDG.E.EL R19, desc[UR4][R8.64] ;  /* 0x0000000408137981 */ /* 0x0002e4000c2e1900 */
[----:B-1----:R-:W-:-:S05]  /*05c0*/  IMAD.WIDE R8, R15, 0x4, R28 ;  /* 0x000000040f087825 */ /* 0x002fca00078e021c */
[----:B------:R1:W3:Y:S01]  /*05d0*/  LDG.E.EL R15, desc[UR4][R8.64] ;  /* 0x00000004080f7981 */ /* 0x0002e2000c2e1900 */
[----:B------:R-:W-:-:S03]  /*05e0*/  IMAD.WIDE R26, R23, 0x4, R28 ;  /* 0x00000004171a7825 */ /* 0x000fc600078e021c */
[----:B------:R-:W3:Y:S04]  /*05f0*/  LDG.E.EL R23, desc[UR4][R4.64] ;  /* 0x0000000404177981 */ /* 0x000ee8000c2e1900 */
[----:B------:R-:W3:Y:S01]  /*0600*/  LDG.E.EL R27, desc[UR4][R26.64] ;  /* 0x000000041a1b7981 */ /* 0x000ee2000c2e1900 */
[----:B-1----:R-:W-:-:S03]  /*0610*/  IMAD.WIDE R8, R24, 0x4, R28 ;  /* 0x0000000418087825 */ /* 0x002fc600078e021c */
[----:B------:R-:W3:Y:S04]  /*0620*/  LDG.E.128 R4, desc[UR4][R6.64+0x800] ;  /* 0x0008000406047981 */ /* 0x000ee8000c1e1d00 */
[----:B------:R1:W3:Y:S02]  /*0630*/  LDG.E.EL R24, desc[UR4][R8.64] ;  /* 0x0000000408187981 */ /* 0x0002e4000c2e1900 */
[----:B-1----:R-:W-:-:S04]  /*0640*/  IMAD.WIDE R8, R22, 0x4, R28 ;  /* 0x0000000416087825 */ /* 0x002fc800078e021c */
[----:B------:R-:W-:Y:S02]  /*0650*/  IMAD.WIDE R28, R25, 0x4, R28 ;  /* 0x00000004191c7825 */ /* 0x000fe400078e021c */
[----:B------:R1:W3:Y:S04]  /*0660*/  LDG.E.EL R25, desc[UR4][R8.64] ;  /* 0x0000000408197981 */ /* 0x0002e8000c2e1900 */
[----:B0-----:R0:W3:Y:S01]  /*0670*/  LDG.E.EL R26, desc[UR4][R28.64] ;  /* 0x000000041c1a7981 */ /* 0x0010e2000c2e1900 */
[----:B-1----:R-:W1:Y:S08]  /*0680*/  LDC.64 R8, c[0x0][0x228] ;  /* 0x00008a00ff087b82 */ /* 0x002e700000000a00 */
[----:B0-----:R-:W0:Y:S01]  /*0690*/  LDC.64 R28, c[0x0][0x230] ;  /* 0x00008c00ff1c7b82 */ /* 0x001e220000000a00 */
[----:B----4-:R-:W-:Y:S01]  /*06a0*/  FADD R17, R10, -R17 ;  /* 0x800000110a117221 */ /* 0x010fe20000000000 */
[----:B------:R-:W-:Y:S01]  /*06b0*/  HFMA2.MMA R10, -RZ, RZ, 0.75, 0 ;  /* 0x3a000000ff0a7435 */ /* 0x000fe200000001ff */
[----:B-----5:R-:W-:Y:S01]  /*06c0*/  FADD R18, R11, -R18 ;  /* 0x800000120b127221 */ /* 0x020fe20000000000 */
[----:B-1----:R-:W-:-:S08]  /*06d0*/  IMAD.WIDE R8, R12, 0x4, R8 ;  /* 0x000000040c087825 */ /* 0x002fd000078e0208 */
[-C--:B--2---:R-:W-:Y:S01]  /*06e0*/  FFMA R21, R21, R10.reuse, 9.9999997473787516356e-06 ;  /* 0x3727c5ac15157423 */ /* 0x084fe2000000000a */
[-C--:B---3--:R-:W-:Y:S01]  /*06f0*/  FFMA R19, R19, R10.reuse, 9.9999997473787516356e-06 ;  /* 0x3727c5ac13137423 */ /* 0x088fe2000000000a */
[-C--:B------:R-:W-:Y:S01]  /*0700*/  FFMA R22, R15, R10.reuse, 9.9999997473787516356e-06 ;  /* 0x3727c5ac0f167423 */ /* 0x080fe2000000000a */
[----:B------:R-:W-:Y:S01]  /*0710*/  FFMA R23, R23, R10, 9.9999997473787516356e-06 ;  /* 0x3727c5ac17177423 */ /* 0x000fe2000000000a */
[----:B------:R-:W-:Y:S01]  /*0720*/  FADD R6, R6, -R13 ;  /* 0x8000000d06067221 */ /* 0x000fe20000000000 */
[----:B0-----:R-:W-:-:S04]  /*0730*/  IMAD.WIDE R12, R12, 0x4, R28 ;  /* 0x000000040c0c7825 */ /* 0x001fc800078e021c */
[----:B------:R-:W-:Y:S01]  /*0740*/  FADD R4, R4, -R20 ;  /* 0x8000001404047221 */ /* 0x000fe20000000000 */
[----:B------:R-:W-:Y:S01]  /*0750*/  FADD R5, R5, -R14 ;  /* 0x8000000e05057221 */ /* 0x000fe20000000000 */
[-C--:B------:R-:W-:Y:S01]  /*0760*/  FFMA R20, R27, R10.reuse, 9.9999997473787516356e-06 ;  /* 0x3727c5ac1b147423 */ /* 0x080fe2000000000a */
[-C--:B------:R-:W-:Y:S01]  /*0770*/  FFMA R24, R24, R10.reuse, 9.9999997473787516356e-06 ;  /* 0x3727c5ac18187423 */ /* 0x080fe2000000000a */
[----:B------:R-:W2:Y:S01]  /*0780*/  LDG.E.EL.128 R12, desc[UR4][R12.64] ;  /* 0x000000040c0c7981 */ /* 0x000ea2000c2e1d00 */
[-C--:B------:R-:W-:Y:S01]  /*0790*/  FFMA R25, R25, R10.reuse, 9.9999997473787516356e-06 ;  /* 0x3727c5ac19197423 */ /* 0x080fe2000000000a */
[----:B------:R-:W-:Y:S02]  /*07a0*/  FFMA R26, R26, R10, 9.9999997473787516356e-06 ;  /* 0x3727c5ac1a1a7423 */ /* 0x000fe4000000000a */
[----:B------:R-:W2:Y:S01]  /*07b0*/  LDG.E.EL.128 R8, desc[UR4][R8.64] ;  /* 0x0000000408087981 */ /* 0x000ea2000c2e1d00 */
[----:B------:R-:W0:Y:S01]  /*07c0*/  MUFU.RSQ R28, R19 ;  /* 0x00000013001c7308 */ /* 0x000e220000001400 */
[----:B------:R-:W-:-:S07]  /*07d0*/  FADD R7, R7, -R2 ;  /* 0x8000000207077221 */ /* 0x000fce0000000000 */
[----:B------:R-:W-:Y:S08]  /*07e0*/  MUFU.RSQ R27, R20 ;  /* 0x00000014001b7308 */ /* 0x000ff00000001400 */
[----:B------:R-:W1:Y:S01]  /*07f0*/  MUFU.RSQ R21, R21 ;  /* 0x0000001500157308 */ /* 0x000e620000001400 */
[----:B0-----:R-:W-:Y:S02]  /*0800*/  FMUL R29, R28, R3 ;  /* 0x000000031c1d7220 */ /* 0x001fe40000400000 */
[----:B------:R-:W0:Y:S05]  /*0810*/  LDC.64 R2, c[0x0][0x238] ;  /* 0x00008e00ff027b82 */ /* 0x000e2a0000000a00 */
[----:B------:R-:W3:Y:S08]  /*0820*/  MUFU.RSQ R22, R22 ;  /* 0x0000001600167308 */ /* 0x000ef00000001400 */
[----:B------:R-:W4:Y:S08]  /*0830*/  MUFU.RSQ R23, R23 ;  /* 0x0000001700177308 */ /* 0x000f300000001400 */
[----:B------:R-:W5:Y:S08]  /*0840*/  MUFU.RSQ R24, R24 ;  /* 0x0000001800187308 */ /* 0x000f700000001400 */
[----:B------:R-:W5:Y:S08]  /*0850*/  MUFU.RSQ R25, R25 ;  /* 0x0000001900197308 */ /* 0x000f700000001400 */
[----:B------:R-:W0:Y:S01]  /*0860*/  MUFU.RSQ R26, R26 ;  /* 0x0000001a001a7308 */ /* 0x000e220000001400 */
[----:B-1----:R-:W-:Y:S01]  /*0870*/  FMUL R16, R21, R16 ;  /* 0x0000001015107220 */ /* 0x002fe20000400000 */
[----:B---3--:R-:W-:Y:S01]  /*0880*/  FMUL R17, R22, R17 ;  /* 0x0000001116117220 */ /* 0x008fe20000400000 */
[----:B----4-:R-:W-:Y:S01]  /*0890*/  FMUL R18, R23, R18 ;  /* 0x0000001217127220 */ /* 0x010fe20000400000 */
[----:B------:R-:W-:Y:S01]  /*08a0*/  FMUL R27, R27, R4 ;  /* 0x000000041b1b7220 */ /* 0x000fe20000400000 */
[----:B-----5:R-:W-:Y:S01]  /*08b0*/  FMUL R20, R24, R5 ;  /* 0x0000000518147220 */ /* 0x020fe20000400000 */
[----:B------:R-:W-:Y:S01]  /*08c0*/  FMUL R5, R25, R6 ;  /* 0x0000000619057220 */ /* 0x000fe20000400000 */
[----:B0-----:R-:W-:Y:S01]  /*08d0*/  FMUL R4, R26, R7 ;  /* 0x000000071a047220 */ /* 0x001fe20000400000 */
[----:B------:R-:W-:-:S04]  /*08e0*/  IMAD.WIDE R2, R0, 0x4, R2 ;  /* 0x0000000400027825 */ /* 0x000fc800078e0202 */
[----:B--2---:R-:W-:Y:S01]  /*08f0*/  FFMA R29, R8, R29, R12 ;  /* 0x0000001d081d7223 */ /* 0x004fe2000000000c */
[----:B------:R-:W-:Y:S01]  /*0900*/  FFMA R16, R9, R16, R13 ;  /* 0x0000001009107223 */ /* 0x000fe2000000000d */
[----:B------:R-:W-:Y:S01]  /*0910*/  FFMA R17, R10, R17, R14 ;  /* 0x000000110a117223 */ /* 0x000fe2000000000e */
[----:B------:R-:W-:Y:S01]  /*0920*/  FFMA R18, R11, R18, R15 ;  /* 0x000000120b127223 */ /* 0x000fe2000000000f */
[----:B------:R-:W-:Y:S01]  /*0930*/  FFMA R8, R8, R27, R12 ;  /* 0x0000001b08087223 */ /* 0x000fe2000000000c */
[----:B------:R-:W-:Y:S01]  /*0940*/  FFMA R9, R9, R20, R13 ;  /* 0x0000001409097223 */ /* 0x000fe2000000000d */
[----:B------:R-:W-:Y:S01]  /*0950*/  FFMA R10, R10, R5, R14 ;  /* 0x000000050a0a7223 */ /* 0x000fe2000000000e */
[----:B------:R-:W-:Y:S01]  /*0960*/  FFMA R11, R11, R4, R15 ;  /* 0x000000040b0b7223 */ /* 0x000fe2000000000f */
[----:B------:R-:W-:Y:S02]  /*0970*/  FSETP.GEU.AND P6, PT, R29, RZ, PT ;  /* 0x000000ff1d00720b */ /* 0x000fe40003fce000 */
[----:B------:R-:W-:-:S02]  /*0980*/  FSETP.GEU.AND P0, PT, R8, RZ, PT ;  /* 0x000000ff0800720b */ /* 0x000fc40003f0e000 */
[----:B------:R-:W-:Y:S02]  /*0990*/  SEL R4, R29, RZ, P6 ;  /* 0x000000ff1d047207 */ /* 0x000fe40003000000 */
[----:B------:R-:W-:Y:S02]  /*09a0*/  FSETP.GEU.AND P1, PT, R18, RZ, PT ;  /* 0x000000ff1200720b */ /* 0x000fe40003f2e000 */
[----:B------:R-:W-:Y:S02]  /*09b0*/  FSETP.GEU.AND P2, PT, R17, RZ, PT ;  /* 0x000000ff1100720b */ /* 0x000fe40003f4e000 */
[----:B------:R-:W-:Y:S02]  /*09c0*/  FSETP.GEU.AND P3, PT, R16, RZ, PT ;  /* 0x000000ff1000720b */ /* 0x000fe40003f6e000 */
[----:B------:R-:W-:Y:S02]  /*09d0*/  FSETP.GEU.AND P4, PT, R10, RZ, PT ;  /* 0x000000ff0a00720b */ /* 0x000fe40003f8e000 */
[----:B------:R-:W-:-:S02]  /*09e0*/  FSETP.GEU.AND P5, PT, R9, RZ, PT ;  /* 0x000000ff0900720b */ /* 0x000fc40003fae000 */
[----:B------:R-:W-:Y:S02]  /*09f0*/  FSETP.GEU.AND P6, PT, R11, RZ, PT ;  /* 0x000000ff0b00720b */ /* 0x000fe40003fce000 */
[----:B------:R-:W-:Y:S02]  /*0a00*/  SEL R8, R8, RZ, P0 ;  /* 0x000000ff08087207 */ /* 0x000fe40000000000 */
[----:B------:R-:W-:Y:S02]  /*0a10*/  SEL R7, R18, RZ, P1 ;  /* 0x000000ff12077207 */ /* 0x000fe40000800000 */
[----:B------:R-:W-:Y:S02]  /*0a20*/  SEL R6, R17, RZ, P2 ;  /* 0x000000ff11067207 */ /* 0x000fe40001000000 */
[----:B------:R-:W-:Y:S02]  /*0a30*/  SEL R5, R16, RZ, P3 ;  /* 0x000000ff10057207 */ /* 0x000fe40001800000 */
[----:B------:R-:W-:-:S02]  /*0a40*/  SEL R10, R10, RZ, P4 ;  /* 0x000000ff0a0a7207 */ /* 0x000fc40002000000 */
[----:B------:R-:W-:Y:S02]  /*0a50*/  SEL R9, R9, RZ, P5 ;  /* 0x000000ff09097207 */ /* 0x000fe40002800000 */
[----:B------:R-:W-:Y:S01]  /*0a60*/  SEL R11, R11, RZ, P6 ;  /* 0x000000ff0b0b7207 */ /* 0x000fe20003000000 */
[----:B------:R-:W-:Y:S04]  /*0a70*/  STG.E.128 desc[UR4][R2.64], R4 ;  /* 0x0000000402007986 */ /* 0x000fe8000c101d04 */
[----:B------:R-:W-:Y:S01]  /*0a80*/  STG.E.128 desc[UR4][R2.64+0x800], R8 ;  /* 0x0008000802007986 */ /* 0x000fe2000c101d04 */
[----:B------:R-:W-:Y:S05]  /*0a90*/  EXIT ;  /* 0x000000000000794d */ /* 0x000fea0003800000 */
.L_x_0:
[----:B------:R-:W-:-:S00]  /*0aa0*/  BRA `(.L_x_0) ;  /* 0xfffffffc00fc7947 */ /* 0x000fc0000383ffff */
[----:B------:R-:W-:-:S00]  /*0ab0*/  NOP ;  /* 0x0000000000007918 */ /* 0x000fc00000000000 */
        /* <DEDUP_REMOVED lines=12> */
.L_x_1:


//--------------------- .nv.global.init           --------------------------
	.section	.nv.global.init,"aw",@progbits
.nv.global.init:
	.type		_$_str,@object
	.size		_$_str,(.L_0 - _$_str)
_$_str:
        /*0000*/ 	.byte	0x5f, 0x5f, 0x43, 0x55, 0x44, 0x41, 0x5f, 0x46, 0x54, 0x5a, 0x00
.L_0:


//--------------------- .nv.constant0.triton_poi_fused_native_group_norm_relu_32 --------------------------
	.section	.nv.constant0.triton_poi_fused_native_group_norm_relu_32,"a",@progbits
	.sectionflags	@""
	.align	4
.nv.constant0.triton_poi_fused_native_group_norm_relu_32:
	.zero		580
